//
// Generated by NVIDIA NVVM Compiler
//
// Compiler Build ID: CL-36424714
// Cuda compilation tools, release 13.0, V13.0.88
// Based on NVVM 20.0.0
//

.version 9.0
.target sm_100
.address_size 64

	// .globl	_Z16compute_simpsonsPdS_S_
.extern .shared .align 16 .b8 shared_data[];

.visible .entry _Z16compute_simpsonsPdS_S_(
	.param .u64 .ptr .align 1 _Z16compute_simpsonsPdS_S__param_0,
	.param .u64 .ptr .align 1 _Z16compute_simpsonsPdS_S__param_1,
	.param .u64 .ptr .align 1 _Z16compute_simpsonsPdS_S__param_2
)
{
	.reg .b32 	%r<7>;
	.reg .b64 	%rd<13>;
	.reg .b64 	%fd<9>;

	ld.param.u64 	%rd1, [_Z16compute_simpsonsPdS_S__param_0];
	ld.param.u64 	%rd2, [_Z16compute_simpsonsPdS_S__param_1];
	ld.param.u64 	%rd3, [_Z16compute_simpsonsPdS_S__param_2];
	cvta.to.global.u64 	%rd4, %rd3;
	cvta.to.global.u64 	%rd5, %rd1;
	cvta.to.global.u64 	%rd6, %rd2;
	mov.u32 	%r1, %tid.x;
	mov.u32 	%r2, %ctaid.x;
	mov.u32 	%r3, %ntid.x;
	mad.lo.s32 	%r4, %r2, %r3, %r1;
	shl.b32 	%r5, %r4, 1;
	add.s32 	%r6, %r5, 2;
	mul.wide.u32 	%rd7, %r6, 8;
	add.s64 	%rd8, %rd6, %rd7;
	ld.global.f64 	%fd1, [%rd8];
	mul.wide.u32 	%rd9, %r5, 8;
	add.s64 	%rd10, %rd6, %rd9;
	ld.global.f64 	%fd2, [%rd10+8];
	fma.rn.f64 	%fd3, %fd2, 0d4010000000000000, %fd1;
	ld.global.f64 	%fd4, [%rd10];
	add.f64 	%fd5, %fd4, %fd3;
	ld.global.f64 	%fd6, [%rd5];
	mul.f64 	%fd7, %fd6, %fd5;
	div.rn.f64 	%fd8, %fd7, 0d4008000000000000;
	mul.wide.u32 	%rd11, %r4, 8;
	add.s64 	%rd12, %rd4, %rd11;
	st.global.f64 	[%rd12], %fd8;
	ret;

}
	// .globl	_Z10reduce_sumPdS_Pi
.visible .entry _Z10reduce_sumPdS_Pi(
	.param .u64 .ptr .align 1 _Z10reduce_sumPdS_Pi_param_0,
	.param .u64 .ptr .align 1 _Z10reduce_sumPdS_Pi_param_1,
	.param .u64 .ptr .align 1 _Z10reduce_sumPdS_Pi_param_2
)
{
	.reg .pred 	%p<6>;
	.reg .b32 	%r<14>;
	.reg .b64 	%rd<11>;
	.reg .b64 	%fd<9>;

	ld.param.u64 	%rd1, [_Z10reduce_sumPdS_Pi_param_0];
	ld.param.u64 	%rd2, [_Z10reduce_sumPdS_Pi_param_1];
	ld.param.u64 	%rd3, [_Z10reduce_sumPdS_Pi_param_2];
	cvta.to.global.u64 	%rd4, %rd3;
	mov.u32 	%r1, %tid.x;
	mov.u32 	%r2, %ctaid.x;
	mov.u32 	%r13, %ntid.x;
	mad.lo.s32 	%r4, %r2, %r13, %r1;
	ld.global.u32 	%r8, [%rd4];
	setp.ge.s32 	%p1, %r4, %r8;
	mov.f64 	%fd8, 0d0000000000000000;
	@%p1 bra 	$L__BB1_2;
	cvta.to.global.u64 	%rd5, %rd1;
	mul.wide.s32 	%rd6, %r4, 8;
	add.s64 	%rd7, %rd5, %rd6;
	ld.global.f64 	%fd8, [%rd7];
$L__BB1_2:
	shl.b32 	%r9, %r1, 3;
	mov.u32 	%r10, shared_data;
	add.s32 	%r5, %r10, %r9;
	st.shared.f64 	[%r5], %fd8;
	bar.sync 	0;
	setp.lt.u32 	%p2, %r13, 2;
	@%p2 bra 	$L__BB1_6;
$L__BB1_3:
	shr.u32 	%r7, %r13, 1;
	setp.ge.u32 	%p3, %r1, %r7;
	@%p3 bra 	$L__BB1_5;
	shl.b32 	%r11, %r7, 3;
	add.s32 	%r12, %r5, %r11;
	ld.shared.f64 	%fd4, [%r12];
	ld.shared.f64 	%fd5, [%r5];
	add.f64 	%fd6, %fd4, %fd5;
	st.shared.f64 	[%r5], %fd6;
$L__BB1_5:
	bar.sync 	0;
	setp.gt.u32 	%p4, %r13, 3;
	mov.u32 	%r13, %r7;
	@%p4 bra 	$L__BB1_3;
$L__BB1_6:
	setp.ne.s32 	%p5, %r1, 0;
	@%p5 bra 	$L__BB1_8;
	ld.shared.f64 	%fd7, [shared_data];
	cvta.to.global.u64 	%rd8, %rd2;
	mul.wide.u32 	%rd9, %r2, 8;
	add.s64 	%rd10, %rd8, %rd9;
	st.global.f64 	[%rd10], %fd7;
$L__BB1_8:
	ret;

}


// ===== COMPILED SASS (sm_100) =====

	.target	sm_100

	.elftype	@"ET_EXEC"


//--------------------- .note.nv.tkinfo           --------------------------
	.section	.note.nv.tkinfo,"",@"SHT_NOTE"
	.sectionflags	@"SHF_NOTE_NV_TKINFO"
	.tkinfo
        /*0018*/ 	.word	0x00000002
        /*0030*/ 	.string	""
        /*0030*/ 	.string	"ptxas"
        /*0030*/ 	.string	"Cuda compilation tools, release 13.0, V13.0.88"
        /*0030*/ 	.string	"Build cuda_13.0.r13.0/compiler.36424714_0"
        /*0030*/ 	.string	"-arch sm_100 -m 64 "



//--------------------- .note.nv.cuinfo           --------------------------
	.section	.note.nv.cuinfo,"",@"SHT_NOTE"
	.sectionflags	@"SHF_NOTE_NV_CUINFO"
        /*0018*/ 	.short	0x0002
        /*001a*/ 	.short	0x0064
        /*001c*/ 	.short	0x0082
	.zero		2


//--------------------- .nv.info                  --------------------------
	.section	.nv.info,"",@"SHT_CUDA_INFO"
	.align	4


	//----- nvinfo : EIATTR_REGCOUNT
	.align		4
        /*0000*/ 	.byte	0x04, 0x2f
        /*0002*/ 	.short	(.L_1 - .L_0)
	.align		4
.L_0:
        /*0004*/ 	.word	index@(_Z16compute_simpsonsPdS_S_)
        /*0008*/ 	.word	0x00000017


	//----- nvinfo : EIATTR_FRAME_SIZE
	.align		4
.L_1:
        /*000c*/ 	.byte	0x04, 0x11
        /*000e*/ 	.short	(.L_3 - .L_2)
	.align		4
.L_2:
        /*0010*/ 	.word	index@($__internal_0_$__cuda_sm20_div_rn_f64_full)
        /*0014*/ 	.word	0x00000000


	//----- nvinfo : EIATTR_FRAME_SIZE
	.align		4
.L_3:
        /*0018*/ 	.byte	0x04, 0x11
        /*001a*/ 	.short	(.L_5 - .L_4)
	.align		4
.L_4:
        /*001c*/ 	.word	index@(_Z16compute_simpsonsPdS_S_)
        /*0020*/ 	.word	0x00000000


	//----- nvinfo : EIATTR_REGCOUNT
	.align		4
.L_5:
        /*0024*/ 	.byte	0x04, 0x2f
        /*0026*/ 	.short	(.L_7 - .L_6)
	.align		4
.L_6:
        /*0028*/ 	.word	index@(_Z10reduce_sumPdS_Pi)
        /*002c*/ 	.word	0x0000000e


	//----- nvinfo : EIATTR_FRAME_SIZE
	.align		4
.L_7:
        /*0030*/ 	.byte	0x04, 0x11
        /*0032*/ 	.short	(.L_9 - .L_8)
	.align		4
.L_8:
        /*0034*/ 	.word	index@(_Z10reduce_sumPdS_Pi)
        /*0038*/ 	.word	0x00000000


	//----- nvinfo : EIATTR_MIN_STACK_SIZE
	.align		4
.L_9:
        /*003c*/ 	.byte	0x04, 0x12
        /*003e*/ 	.short	(.L_11 - .L_10)
	.align		4
.L_10:
        /*0040*/ 	.word	index@(_Z10reduce_sumPdS_Pi)
        /*0044*/ 	.word	0x00000000


	//----- nvinfo : EIATTR_MIN_STACK_SIZE
	.align		4
.L_11:
        /*0048*/ 	.byte	0x04, 0x12
        /*004a*/ 	.short	(.L_13 - .L_12)
	.align		4
.L_12:
        /*004c*/ 	.word	index@(_Z16compute_simpsonsPdS_S_)
        /*0050*/ 	.word	0x00000000
.L_13:


//--------------------- .nv.compat                --------------------------
	.section	.nv.compat,"",@"SHT_CUDA_COMPAT_INFO"
	.align	4
        /*0000*/ 	.byte	0x02, 0x09, 0x00, 0x00, 0x02, 0x02, 0x01, 0x00, 0x02, 0x05, 0x05, 0x00, 0x03, 0x07, 0x01, 0x01
        /*0010*/ 	.byte	0x02, 0x03, 0x00, 0x00, 0x02, 0x06, 0x01, 0x00, 0x04, 0x0b, 0x08, 0x00, 0x01, 0x00, 0x00, 0x00
        /*0020*/ 	.byte	0x00, 0x00, 0x00, 0x00


//--------------------- .nv.info._Z10reduce_sumPdS_Pi --------------------------
	.section	.nv.info._Z10reduce_sumPdS_Pi,"",@"SHT_CUDA_INFO"
	.sectionflags	@""
	.align	4


	//----- nvinfo : EIATTR_CUDA_API_VERSION
	.align		4
        /*0000*/ 	.byte	0x04, 0x37
        /*0002*/ 	.short	(.L_15 - .L_14)
.L_14:
        /*0004*/ 	.word	0x00000082


	//----- nvinfo : EIATTR_KPARAM_INFO
	.align		4
.L_15:
        /*0008*/ 	.byte	0x04, 0x17
        /*000a*/ 	.short	(.L_17 - .L_16)
.L_16:
        /*000c*/ 	.word	0x00000000
        /*0010*/ 	.short	0x0002
        /*0012*/ 	.short	0x0010
        /*0014*/ 	.byte	0x00, 0xf5, 0x21, 0x00


	//----- nvinfo : EIATTR_KPARAM_INFO
	.align		4
.L_17:
        /*0018*/ 	.byte	0x04, 0x17
        /*001a*/ 	.short	(.L_19 - .L_18)
.L_18:
        /*001c*/ 	.word	0x00000000
        /*0020*/ 	.short	0x0001
        /*0022*/ 	.short	0x0008
        /*0024*/ 	.byte	0x00, 0xf5, 0x21, 0x00


	//----- nvinfo : EIATTR_KPARAM_INFO
	.align		4
.L_19:
        /*0028*/ 	.byte	0x04, 0x17
        /*002a*/ 	.short	(.L_21 - .L_20)
.L_20:
        /*002c*/ 	.word	0x00000000
        /*0030*/ 	.short	0x0000
        /*0032*/ 	.short	0x0000
        /*0034*/ 	.byte	0x00, 0xf5, 0x21, 0x00


	//----- nvinfo : EIATTR_SPARSE_MMA_MASK
	.align		4
.L_21:
        /*0038*/ 	.byte	0x03, 0x50
        /*003a*/ 	.short	0x0000


	//----- nvinfo : EIATTR_MAXREG_COUNT
	.align		4
        /*003c*/ 	.byte	0x03, 0x1b
        /*003e*/ 	.short	0x00ff


	//----- nvinfo : EIATTR_NUM_BARRIERS
	.align		4
        /*0040*/ 	.byte	0x02, 0x4c
        /*0042*/ 	.byte	0x01
	.zero		1


	//----- nvinfo : EIATTR_MERCURY_ISA_VERSION
	.align		4
        /*0044*/ 	.byte	0x03, 0x5f
        /*0046*/ 	.short	0x0101


	//----- nvinfo : EIATTR_VRC_CTA_INIT_COUNT
	.align		4
        /*0048*/ 	.byte	0x02, 0x4a
	.zero		1
	.zero		1


	//----- nvinfo : EIATTR_EXIT_INSTR_OFFSETS
	.align		4
        /*004c*/ 	.byte	0x04, 0x1c
        /*004e*/ 	.short	(.L_23 - .L_22)


	//   ....[0]....
.L_22:
        /*0050*/ 	.word	0x00000220


	//   ....[1]....
        /*0054*/ 	.word	0x000002a0


	//----- nvinfo : EIATTR_CBANK_PARAM_SIZE
	.align		4
.L_23:
        /*0058*/ 	.byte	0x03, 0x19
        /*005a*/ 	.short	0x0018


	//----- nvinfo : EIATTR_PARAM_CBANK
	.align		4
        /*005c*/ 	.byte	0x04, 0x0a
        /*005e*/ 	.short	(.L_25 - .L_24)
	.align		4
.L_24:
        /*0060*/ 	.word	index@(.nv.constant0._Z10reduce_sumPdS_Pi)
        /*0064*/ 	.short	0x0380
        /*0066*/ 	.short	0x0018


	//----- nvinfo : EIATTR_SW_WAR
	.align		4
.L_25:
        /*0068*/ 	.byte	0x04, 0x36
        /*006a*/ 	.short	(.L_27 - .L_26)
.L_26:
        /*006c*/ 	.word	0x00000008
.L_27:


//--------------------- .nv.info._Z16compute_simpsonsPdS_S_ --------------------------
	.section	.nv.info._Z16compute_simpsonsPdS_S_,"",@"SHT_CUDA_INFO"
	.sectionflags	@""
	.align	4


	//----- nvinfo : EIATTR_CUDA_API_VERSION
	.align		4
        /*0000*/ 	.byte	0x04, 0x37
        /*0002*/ 	.short	(.L_29 - .L_28)
.L_28:
        /*0004*/ 	.word	0x00000082


	//----- nvinfo : EIATTR_KPARAM_INFO
	.align		4
.L_29:
        /*0008*/ 	.byte	0x04, 0x17
        /*000a*/ 	.short	(.L_31 - .L_30)
.L_30:
        /*000c*/ 	.word	0x00000000
        /*0010*/ 	.short	0x0002
        /*0012*/ 	.short	0x0010
        /*0014*/ 	.byte	0x00, 0xf5, 0x21, 0x00


	//----- nvinfo : EIATTR_KPARAM_INFO
	.align		4
.L_31:
        /*0018*/ 	.byte	0x04, 0x17
        /*001a*/ 	.short	(.L_33 - .L_32)
.L_32:
        /*001c*/ 	.word	0x00000000
        /*0020*/ 	.short	0x0001
        /*0022*/ 	.short	0x0008
        /*0024*/ 	.byte	0x00, 0xf5, 0x21, 0x00


	//----- nvinfo : EIATTR_KPARAM_INFO
	.align		4
.L_33:
        /*0028*/ 	.byte	0x04, 0x17
        /*002a*/ 	.short	(.L_35 - .L_34)
.L_34:
        /*002c*/ 	.word	0x00000000
        /*0030*/ 	.short	0x0000
        /*0032*/ 	.short	0x0000
        /*0034*/ 	.byte	0x00, 0xf5, 0x21, 0x00


	//----- nvinfo : EIATTR_SPARSE_MMA_MASK
	.align		4
.L_35:
        /*0038*/ 	.byte	0x03, 0x50
        /*003a*/ 	.short	0x0000


	//----- nvinfo : EIATTR_MAXREG_COUNT
	.align		4
        /*003c*/ 	.byte	0x03, 0x1b
        /*003e*/ 	.short	0x00ff


	//----- nvinfo : EIATTR_MERCURY_ISA_VERSION
	.align		4
        /*0040*/ 	.byte	0x03, 0x5f
        /*0042*/ 	.short	0x0101


	//----- nvinfo : EIATTR_VRC_CTA_INIT_COUNT
	.align		4
        /*0044*/ 	.byte	0x02, 0x4a
	.zero		1
	.zero		1


	//----- nvinfo : EIATTR_EXIT_INSTR_OFFSETS
	.align		4
        /*0048*/ 	.byte	0x04, 0x1c
        /*004a*/ 	.short	(.L_37 - .L_36)


	//   ....[0]....
.L_36:
        /*004c*/ 	.word	0x000002a0


	//----- nvinfo : EIATTR_CRS_STACK_SIZE
	.align		4
.L_37:
        /*0050*/ 	.byte	0x04, 0x1e
        /*0052*/ 	.short	(.L_39 - .L_38)
.L_38:
        /*0054*/ 	.word	0x00000000


	//----- nvinfo : EIATTR_CBANK_PARAM_SIZE
	.align		4
.L_39:
        /*0058*/ 	.byte	0x03, 0x19
        /*005a*/ 	.short	0x0018


	//----- nvinfo : EIATTR_PARAM_CBANK
	.align		4
        /*005c*/ 	.byte	0x04, 0x0a
        /*005e*/ 	.short	(.L_41 - .L_40)
	.align		4
.L_40:
        /*0060*/ 	.word	index@(.nv.constant0._Z16compute_simpsonsPdS_S_)
        /*0064*/ 	.short	0x0380
        /*0066*/ 	.short	0x0018


	//----- nvinfo : EIATTR_SW_WAR
	.align		4
.L_41:
        /*0068*/ 	.byte	0x04, 0x36
        /*006a*/ 	.short	(.L_43 - .L_42)
.L_42:
        /*006c*/ 	.word	0x00000008
.L_43:


//--------------------- .nv.callgraph             --------------------------
	.section	.nv.callgraph,"",@"SHT_CUDA_CALLGRAPH"
	.align	4
	.sectionentsize	8
	.align		4
        /*0000*/ 	.word	0x00000000
	.align		4
        /*0004*/ 	.word	0xffffffff
	.align		4
        /*0008*/ 	.word	0x00000000
	.align		4
        /*000c*/ 	.word	0xfffffffe
	.align		4
        /*0010*/ 	.word	0x00000000
	.align		4
        /*0014*/ 	.word	0xfffffffd
	.align		4
        /*0018*/ 	.word	0x00000000
	.align		4
        /*001c*/ 	.word	0xfffffffc


//--------------------- .text._Z10reduce_sumPdS_Pi --------------------------
	.section	.text._Z10reduce_sumPdS_Pi,"ax",@progbits
	.align	128
        .global         _Z10reduce_sumPdS_Pi
        .type           _Z10reduce_sumPdS_Pi,@function
        .size           _Z10reduce_sumPdS_Pi,(.L_x_11 - _Z10reduce_sumPdS_Pi)
        .other          _Z10reduce_sumPdS_Pi,@"STO_CUDA_ENTRY STV_DEFAULT"
_Z10reduce_sumPdS_Pi:
.text._Z10reduce_sumPdS_Pi:
[----:B------:R-:W-:Y:S08]  /*0000*/  LDC R1, c[0x0][0x37c] ;  /* 0x0000df00ff017b82 */ /* 0x000ff00000000800 */
[----:B------:R-:W0:Y:S01]  /*0010*/  LDC.64 R2, c[0x0][0x390] ;  /* 0x0000e400ff027b82 */ /* 0x000e220000000a00 */
[----:B------:R-:W0:Y:S02]  /*0020*/  LDCU.64 UR6, c[0x0][0x358] ;  /* 0x00006b00ff0677ac */ /* 0x000e240008000a00 */
[----:B0-----:R-:W2:Y:S01]  /*0030*/  LDG.E R2, desc[UR6][R2.64] ;  /* 0x0000000602027981 */ /* 0x001ea2000c1e1900 */
[----:B------:R-:W0:Y:S01]  /*0040*/  LDCU UR8, c[0x0][0x360] ;  /* 0x00006c00ff0877ac */ /* 0x000e220008000800 */
[----:B------:R-:W-:Y:S01]  /*0050*/  CS2R R4, SRZ ;  /* 0x0000000000047805 */ /* 0x000fe2000001ff00 */
[----:B------:R-:W0:Y:S01]  /*0060*/  S2R R8, SR_TID.X ;  /* 0x0000000000087919 */ /* 0x000e220000002100 */
[----:B------:R-:W0:Y:S02]  /*0070*/  S2R R11, SR_CTAID.X ;  /* 0x00000000000b7919 */ /* 0x000e240000002500 */
[----:B0-----:R-:W-:-:S05]  /*0080*/  IMAD R9, R11, UR8, R8 ;  /* 0x000000080b097c24 */ /* 0x001fca000f8e0208 */
[----:B--2---:R-:W-:-:S13]  /*0090*/  ISETP.GE.AND P0, PT, R9, R2, PT ;  /* 0x000000020900720c */ /* 0x004fda0003f06270 */
[----:B------:R-:W0:Y:S02]  /*00a0*/  @!P0 LDC.64 R6, c[0x0][0x380] ;  /* 0x0000e000ff068b82 */ /* 0x000e240000000a00 */
[----:B0-----:R-:W-:-:S05]  /*00b0*/  @!P0 IMAD.WIDE R6, R9, 0x8, R6 ;  /* 0x0000000809068825 */ /* 0x001fca00078e0206 */
[----:B------:R-:W2:Y:S01]  /*00c0*/  @!P0 LDG.E.64 R4, desc[UR6][R6.64] ;  /* 0x0000000606048981 */ /* 0x000ea2000c1e1b00 */
[----:B------:R-:W0:Y:S01]  /*00d0*/  S2UR UR5, SR_CgaCtaId ;  /* 0x00000000000579c3 */ /* 0x000e220000008800 */
[----:B------:R-:W-:Y:S01]  /*00e0*/  IMAD.U32 R0, RZ, RZ, UR8 ;  /* 0x00000008ff007e24 */ /* 0x000fe2000f8e00ff */
[----:B------:R-:W-:Y:S01]  /*00f0*/  UMOV UR4, 0x400 ;  /* 0x0000040000047882 */ /* 0x000fe20000000000 */
[----:B------:R-:W-:-:S03]  /*0100*/  ISETP.NE.AND P0, PT, R8, RZ, PT ;  /* 0x000000ff0800720c */ /* 0x000fc60003f05270 */
[----:B------:R-:W-:Y:S01]  /*0110*/  ISETP.GE.U32.AND P1, PT, R0, 0x2, PT ;  /* 0x000000020000780c */ /* 0x000fe20003f26070 */
[----:B0-----:R-:W-:-:S06]  /*0120*/  ULEA UR4, UR5, UR4, 0x18 ;  /* 0x0000000405047291 */ /* 0x001fcc000f8ec0ff */
[----:B------:R-:W-:-:S05]  /*0130*/  LEA R9, R8, UR4, 0x3 ;  /* 0x0000000408097c11 */ /* 0x000fca000f8e18ff */
[----:B--2---:R0:W-:Y:S01]  /*0140*/  STS.64 [R9], R4 ;  /* 0x0000000409007388 */ /* 0x0041e20000000a00 */
[----:B------:R-:W-:Y:S06]  /*0150*/  BAR.SYNC.DEFER_BLOCKING 0x0 ;  /* 0x0000000000007b1d */ /* 0x000fec0000010000 */
[----:B------:R-:W-:Y:S05]  /*0160*/  @!P1 BRA `(.L_x_0) ;  /* 0x00000000002c9947 */ /* 0x000fea0003800000 */
.L_x_1:
[----:B------:R-:W-:-:S04]  /*0170*/  SHF.R.U32.HI R7, RZ, 0x1, R0 ;  /* 0x00000001ff077819 */ /* 0x000fc80000011600 */
[----:B------:R-:W-:-:S13]  /*0180*/  ISETP.GE.U32.AND P1, PT, R8, R7, PT ;  /* 0x000000070800720c */ /* 0x000fda0003f26070 */
[----:B------:R-:W-:Y:S01]  /*0190*/  @!P1 IMAD R6, R7, 0x8, R9 ;  /* 0x0000000807069824 */ /* 0x000fe200078e0209 */
[----:B0-----:R-:W-:Y:S04]  /*01a0*/  @!P1 LDS.64 R4, [R9] ;  /* 0x0000000009049984 */ /* 0x001fe80000000a00 */
[----:B------:R-:W0:Y:S02]  /*01b0*/  @!P1 LDS.64 R2, [R6] ;  /* 0x0000000006029984 */ /* 0x000e240000000a00 */
[----:B0-----:R-:W-:-:S07]  /*01c0*/  @!P1 DADD R2, R2, R4 ;  /* 0x0000000002029229 */ /* 0x001fce0000000004 */
[----:B------:R1:W-:Y:S01]  /*01d0*/  @!P1 STS.64 [R9], R2 ;  /* 0x0000000209009388 */ /* 0x0003e20000000a00 */
[----:B------:R-:W-:Y:S01]  /*01e0*/  BAR.SYNC.DEFER_BLOCKING 0x0 ;  /* 0x0000000000007b1d */ /* 0x000fe20000010000 */
[----:B------:R-:W-:Y:S01]  /*01f0*/  ISETP.GT.U32.AND P1, PT, R0, 0x3, PT ;  /* 0x000000030000780c */ /* 0x000fe20003f24070 */
[----:B------:R-:W-:-:S12]  /*0200*/  IMAD.MOV.U32 R0, RZ, RZ, R7 ;  /* 0x000000ffff007224 */ /* 0x000fd800078e0007 */
[----:B-1----:R-:W-:Y:S05]  /*0210*/  @P1 BRA `(.L_x_1) ;  /* 0xfffffffc00d41947 */ /* 0x002fea000383ffff */
.L_x_0:
[----:B------:R-:W-:Y:S05]  /*0220*/  @P0 EXIT ;  /* 0x000000000000094d */ /* 0x000fea0003800000 */
[----:B------:R-:W1:Y:S01]  /*0230*/  S2UR UR5, SR_CgaCtaId ;  /* 0x00000000000579c3 */ /* 0x000e620000008800 */
[----:B------:R-:W-:-:S07]  /*0240*/  UMOV UR4, 0x400 ;  /* 0x0000040000047882 */ /* 0x000fce0000000000 */
[----:B0-----:R-:W0:Y:S01]  /*0250*/  LDC.64 R4, c[0x0][0x388] ;  /* 0x0000e200ff047b82 */ /* 0x001e220000000a00 */
[----:B-1----:R-:W-:Y:S01]  /*0260*/  ULEA UR4, UR5, UR4, 0x18 ;  /* 0x0000000405047291 */ /* 0x002fe2000f8ec0ff */
[----:B0-----:R-:W-:-:S08]  /*0270*/  IMAD.WIDE.U32 R4, R11, 0x8, R4 ;  /* 0x000000080b047825 */ /* 0x001fd000078e0004 */
[----:B------:R-:W0:Y:S04]  /*0280*/  LDS.64 R2, [UR4] ;  /* 0x00000004ff027984 */ /* 0x000e280008000a00 */
[----:B0-----:R-:W-:Y:S01]  /*0290*/  STG.E.64 desc[UR6][R4.64], R2 ;  /* 0x0000000204007986 */ /* 0x001fe2000c101b06 */
[----:B------:R-:W-:Y:S05]  /*02a0*/  EXIT ;  /* 0x000000000000794d */ /* 0x000fea0003800000 */
.L_x_2:
[----:B------:R-:W-:-:S00]  /*02b0*/  BRA `(.L_x_2) ;  /* 0xfffffffc00fc7947 */ /* 0x000fc0000383ffff */
[----:B------:R-:W-:-:S00]  /*02c0*/  NOP ;  /* 0x0000000000007918 */ /* 0x000fc00000000000 */
        /* <DEDUP_REMOVED lines=11> */
.L_x_11:


//--------------------- .text._Z16compute_simpsonsPdS_S_ --------------------------
	.section	.text._Z16compute_simpsonsPdS_S_,"ax",@progbits
	.align	128
        .global         _Z16compute_simpsonsPdS_S_
        .type           _Z16compute_simpsonsPdS_S_,@function
        .size           _Z16compute_simpsonsPdS_S_,(.L_x_10 - _Z16compute_simpsonsPdS_S_)
        .other          _Z16compute_simpsonsPdS_S_,@"STO_CUDA_ENTRY STV_DEFAULT"
_Z16compute_simpsonsPdS_S_:
.text._Z16compute_simpsonsPdS_S_:
[----:B------:R-:W-:Y:S01]  /*0000*/  LDC R1, c[0x0][0x37c] ;  /* 0x0000df00ff017b82 */ /* 0x000fe20000000800 */
[----:B------:R-:W0:Y:S07]  /*0010*/  S2R R0, SR_TID.X ;  /* 0x0000000000007919 */ /* 0x000e2e0000002100 */
[----:B------:R-:W0:Y:S01]  /*0020*/  S2UR UR6, SR_CTAID.X ;  /* 0x00000000000679c3 */ /* 0x000e220000002500 */
[----:B------:R-:W1:Y:S07]  /*0030*/  LDCU.64 UR4, c[0x0][0x358] ;  /* 0x00006b00ff0477ac */ /* 0x000e6e0008000a00 */
[----:B------:R-:W0:Y:S08]  /*0040*/  LDC R5, c[0x0][0x360] ;  /* 0x0000d800ff057b82 */ /* 0x000e300000000800 */
[----:B------:R-:W2:Y:S08]  /*0050*/  LDC.64 R2, c[0x0][0x388] ;  /* 0x0000e200ff027b82 */ /* 0x000eb00000000a00 */
[----:B------:R-:W3:Y:S01]  /*0060*/  LDC.64 R10, c[0x0][0x380] ;  /* 0x0000e000ff0a7b82 */ /* 0x000ee20000000a00 */
[----:B0-----:R-:W-:-:S04]  /*0070*/  IMAD R0, R5, UR6, R0 ;  /* 0x0000000605007c24 */ /* 0x001fc8000f8e0200 */
[----:B------:R-:W-:-:S04]  /*0080*/  IMAD.SHL.U32 R5, R0, 0x2, RZ ;  /* 0x0000000200057824 */ /* 0x000fc800078e00ff */
[C---:B------:R-:W-:Y:S02]  /*0090*/  VIADD R7, R5.reuse, 0x2 ;  /* 0x0000000205077836 */ /* 0x040fe40000000000 */
[----:B--2---:R-:W-:-:S04]  /*00a0*/  IMAD.WIDE.U32 R4, R5, 0x8, R2 ;  /* 0x0000000805047825 */ /* 0x004fc800078e0002 */
[----:B------:R-:W-:Y:S01]  /*00b0*/  IMAD.WIDE.U32 R2, R7, 0x8, R2 ;  /* 0x0000000807027825 */ /* 0x000fe200078e0002 */
[----:B-1----:R-:W2:Y:S04]  /*00c0*/  LDG.E.64 R8, desc[UR4][R4.64] ;  /* 0x0000000404087981 */ /* 0x002ea8000c1e1b00 */
[----:B------:R-:W4:Y:S04]  /*00d0*/  LDG.E.64 R6, desc[UR4][R4.64+0x8] ;  /* 0x0000080404067981 */ /* 0x000f28000c1e1b00 */
[----:B------:R-:W4:Y:S04]  /*00e0*/  LDG.E.64 R2, desc[UR4][R2.64] ;  /* 0x0000000402027981 */ /* 0x000f28000c1e1b00 */
[----:B---3--:R-:W3:Y:S01]  /*00f0*/  LDG.E.64 R10, desc[UR4][R10.64] ;  /* 0x000000040a0a7981 */ /* 0x008ee2000c1e1b00 */
[----:B------:R-:W0:Y:S01]  /*0100*/  MUFU.RCP64H R13, 3 ;  /* 0x40080000000d7908 */ /* 0x000e220000001800 */
[----:B------:R-:W-:-:S02]  /*0110*/  IMAD.MOV.U32 R16, RZ, RZ, 0x0 ;  /* 0x00000000ff107424 */ /* 0x000fc400078e00ff */
[----:B------:R-:W-:Y:S02]  /*0120*/  IMAD.MOV.U32 R17, RZ, RZ, 0x40080000 ;  /* 0x40080000ff117424 */ /* 0x000fe400078e00ff */
[----:B------:R-:W-:-:S06]  /*0130*/  IMAD.MOV.U32 R12, RZ, RZ, 0x1 ;  /* 0x00000001ff0c7424 */ /* 0x000fcc00078e00ff */
[----:B0-----:R-:W-:-:S08]  /*0140*/  DFMA R14, R12, -R16, 1 ;  /* 0x3ff000000c0e742b */ /* 0x001fd00000000810 */
[----:B------:R-:W-:-:S08]  /*0150*/  DFMA R14, R14, R14, R14 ;  /* 0x0000000e0e0e722b */ /* 0x000fd0000000000e */
[----:B------:R-:W-:-:S08]  /*0160*/  DFMA R14, R12, R14, R12 ;  /* 0x0000000e0c0e722b */ /* 0x000fd0000000000c */
[----:B------:R-:W-:-:S08]  /*0170*/  DFMA R12, R14, -R16, 1 ;  /* 0x3ff000000e0c742b */ /* 0x000fd00000000810 */
[----:B------:R-:W-:Y:S01]  /*0180*/  DFMA R12, R14, R12, R14 ;  /* 0x0000000c0e0c722b */ /* 0x000fe2000000000e */
[----:B------:R-:W-:Y:S01]  /*0190*/  BSSY.RECONVERGENT B0, `(.L_x_3) ;  /* 0x000000d000007945 */ /* 0x000fe20003800200 */
[----:B----4-:R-:W-:-:S08]  /*01a0*/  DFMA R6, R6, 4, R2 ;  /* 0x401000000606782b */ /* 0x010fd00000000002 */
[----:B--2---:R-:W-:-:S08]  /*01b0*/  DADD R6, R6, R8 ;  /* 0x0000000006067229 */ /* 0x004fd00000000008 */
[----:B---3--:R-:W-:-:S08]  /*01c0*/  DMUL R10, R6, R10 ;  /* 0x0000000a060a7228 */ /* 0x008fd00000000000 */
[----:B------:R-:W-:-:S08]  /*01d0*/  DMUL R2, R10, R12 ;  /* 0x0000000c0a027228 */ /* 0x000fd00000000000 */
[----:B------:R-:W-:-:S08]  /*01e0*/  DFMA R4, R2, -3, R10 ;  /* 0xc00800000204782b */ /* 0x000fd0000000000a */
[----:B------:R-:W-:Y:S01]  /*01f0*/  DFMA R2, R12, R4, R2 ;  /* 0x000000040c02722b */ /* 0x000fe20000000002 */
[----:B------:R-:W-:-:S09]  /*0200*/  FSETP.GEU.AND P1, PT, |R11|, 6.5827683646048100446e-37, PT ;  /* 0x036000000b00780b */ /* 0x000fd20003f2e200 */
[----:B------:R-:W-:-:S05]  /*0210*/  FFMA R4, RZ, 2.125, R3 ;  /* 0x40080000ff047823 */ /* 0x000fca0000000003 */
[----:B------:R-:W-:-:S13]  /*0220*/  FSETP.GT.AND P0, PT, |R4|, 1.469367938527859385e-39, PT ;  /* 0x001000000400780b */ /* 0x000fda0003f04200 */
[----:B------:R-:W-:Y:S05]  /*0230*/  @P0 BRA P1, `(.L_x_4) ;  /* 0x0000000000080947 */ /* 0x000fea0000800000 */
[----:B------:R-:W-:-:S07]  /*0240*/  MOV R6, 0x260 ;  /* 0x0000026000067802 */ /* 0x000fce0000000f00 */
[----:B------:R-:W-:Y:S05]  /*0250*/  CALL.REL.NOINC `($__internal_0_$__cuda_sm20_div_rn_f64_full) ;  /* 0x0000000000147944 */ /* 0x000fea0003c00000 */
.L_x_4:
[----:B------:R-:W-:Y:S05]  /*0260*/  BSYNC.RECONVERGENT B0 ;  /* 0x0000000000007941 */ /* 0x000fea0003800200 */
.L_x_3:
[----:B------:R-:W0:Y:S02]  /*0270*/  LDC.64 R4, c[0x0][0x390] ;  /* 0x0000e400ff047b82 */ /* 0x000e240000000a00 */
[----:B0-----:R-:W-:-:S05]  /*0280*/  IMAD.WIDE.U32 R4, R0, 0x8, R4 ;  /* 0x0000000800047825 */ /* 0x001fca00078e0004 */
[----:B------:R-:W-:Y:S01]  /*0290*/  STG.E.64 desc[UR4][R4.64], R2 ;  /* 0x0000000204007986 */ /* 0x000fe2000c101b04 */
[----:B------:R-:W-:Y:S05]  /*02a0*/  EXIT ;  /* 0x000000000000794d */ /* 0x000fea0003800000 */
        .weak           $__internal_0_$__cuda_sm20_div_rn_f64_full
        .type           $__internal_0_$__cuda_sm20_div_rn_f64_full,@function
        .size           $__internal_0_$__cuda_sm20_div_rn_f64_full,(.L_x_10 - $__internal_0_$__cuda_sm20_div_rn_f64_full)
$__internal_0_$__cuda_sm20_div_rn_f64_full:
[----:B------:R-:W-:Y:S01]  /*02b0*/  IMAD.MOV.U32 R3, RZ, RZ, 0x3ff80000 ;  /* 0x3ff80000ff037424 */ /* 0x000fe200078e00ff */
[----:B------:R-:W-:Y:S01]  /*02c0*/  MOV R4, R10 ;  /* 0x0000000a00047202 */ /* 0x000fe20000000f00 */
[----:B------:R-:W-:Y:S01]  /*02d0*/  IMAD.MOV.U32 R2, RZ, RZ, 0x0 ;  /* 0x00000000ff027424 */ /* 0x000fe200078e00ff */
[----:B------:R-:W-:Y:S01]  /*02e0*/  BSSY.RECONVERGENT B1, `(.L_x_5) ;  /* 0x000004a000017945 */ /* 0x000fe20003800200 */
[----:B------:R-:W0:Y:S01]  /*02f0*/  MUFU.RCP64H R9, R3 ;  /* 0x0000000300097308 */ /* 0x000e220000001800 */
[----:B------:R-:W-:Y:S02]  /*0300*/  IMAD.MOV.U32 R8, RZ, RZ, 0x1 ;  /* 0x00000001ff087424 */ /* 0x000fe400078e00ff */
[----:B------:R-:W-:Y:S02]  /*0310*/  IMAD.MOV.U32 R5, RZ, RZ, R11 ;  /* 0x000000ffff057224 */ /* 0x000fe400078e000b */
[----:B------:R-:W-:Y:S02]  /*0320*/  IMAD.MOV.U32 R10, RZ, RZ, 0x1ca00000 ;  /* 0x1ca00000ff0a7424 */ /* 0x000fe400078e00ff */
[----:B------:R-:W-:Y:S01]  /*0330*/  IMAD.MOV.U32 R19, RZ, RZ, 0x40000000 ;  /* 0x40000000ff137424 */ /* 0x000fe200078e00ff */
[----:B------:R-:W-:-:S02]  /*0340*/  FSETP.GEU.AND P1, PT, |R5|, 1.469367938527859385e-39, PT ;  /* 0x001000000500780b */ /* 0x000fc40003f2e200 */
[----:B------:R-:W-:Y:S01]  /*0350*/  LOP3.LUT R7, R5, 0x7ff00000, RZ, 0xc0, !PT ;  /* 0x7ff0000005077812 */ /* 0x000fe200078ec0ff */
[----:B------:R-:W-:-:S03]  /*0360*/  VIADD R20, R19, 0xffffffff ;  /* 0xffffffff13147836 */ /* 0x000fc60000000000 */
[----:B------:R-:W-:Y:S01]  /*0370*/  ISETP.GE.U32.AND P0, PT, R7, 0x40000000, PT ;  /* 0x400000000700780c */ /* 0x000fe20003f06070 */
[----:B------:R-:W-:Y:S01]  /*0380*/  IMAD.MOV.U32 R18, RZ, RZ, R7 ;  /* 0x000000ffff127224 */ /* 0x000fe200078e0007 */
[----:B0-----:R-:W-:-:S08]  /*0390*/  DFMA R12, R8, -R2, 1 ;  /* 0x3ff00000080c742b */ /* 0x001fd00000000802 */
[----:B------:R-:W-:-:S08]  /*03a0*/  DFMA R12, R12, R12, R12 ;  /* 0x0000000c0c0c722b */ /* 0x000fd0000000000c */
[----:B------:R-:W-:Y:S01]  /*03b0*/  DFMA R14, R8, R12, R8 ;  /* 0x0000000c080e722b */ /* 0x000fe20000000008 */
[----:B------:R-:W-:Y:S01]  /*03c0*/  SEL R13, R10, 0x63400000, !P0 ;  /* 0x634000000a0d7807 */ /* 0x000fe20004000000 */
[----:B------:R-:W-:-:S03]  /*03d0*/  IMAD.MOV.U32 R8, RZ, RZ, R4 ;  /* 0x000000ffff087224 */ /* 0x000fc600078e0004 */
[C-C-:B------:R-:W-:Y:S02]  /*03e0*/  @!P1 LOP3.LUT R10, R13.reuse, 0x80000000, R5.reuse, 0xf8, !PT ;  /* 0x800000000d0a9812 */ /* 0x140fe400078ef805 */
[----:B------:R-:W-:Y:S01]  /*03f0*/  LOP3.LUT R9, R13, 0x800fffff, R5, 0xf8, !PT ;  /* 0x800fffff0d097812 */ /* 0x000fe200078ef805 */
[----:B------:R-:W-:Y:S01]  /*0400*/  DFMA R16, R14, -R2, 1 ;  /* 0x3ff000000e10742b */ /* 0x000fe20000000802 */
[----:B------:R-:W-:Y:S01]  /*0410*/  @!P1 LOP3.LUT R11, R10, 0x100000, RZ, 0xfc, !PT ;  /* 0x001000000a0b9812 */ /* 0x000fe200078efcff */
[----:B------:R-:W-:-:S06]  /*0420*/  @!P1 IMAD.MOV.U32 R10, RZ, RZ, RZ ;  /* 0x000000ffff0a9224 */ /* 0x000fcc00078e00ff */
[----:B------:R-:W-:Y:S02]  /*0430*/  @!P1 DFMA R8, R8, 2, -R10 ;  /* 0x400000000808982b */ /* 0x000fe4000000080a */
[----:B------:R-:W-:-:S08]  /*0440*/  DFMA R16, R14, R16, R14 ;  /* 0x000000100e10722b */ /* 0x000fd0000000000e */
[----:B------:R-:W-:Y:S01]  /*0450*/  @!P1 LOP3.LUT R18, R9, 0x7ff00000, RZ, 0xc0, !PT ;  /* 0x7ff0000009129812 */ /* 0x000fe200078ec0ff */
[----:B------:R-:W-:-:S03]  /*0460*/  DMUL R10, R16, R8 ;  /* 0x00000008100a7228 */ /* 0x000fc60000000000 */
[----:B------:R-:W-:-:S04]  /*0470*/  IADD3 R12, PT, PT, R18, -0x1, RZ ;  /* 0xffffffff120c7810 */ /* 0x000fc80007ffe0ff */
[----:B------:R-:W-:Y:S01]  /*0480*/  ISETP.GT.U32.AND P0, PT, R12, 0x7feffffe, PT ;  /* 0x7feffffe0c00780c */ /* 0x000fe20003f04070 */
[----:B------:R-:W-:-:S03]  /*0490*/  DFMA R14, R10, -R2, R8 ;  /* 0x800000020a0e722b */ /* 0x000fc60000000008 */
[----:B------:R-:W-:-:S05]  /*04a0*/  ISETP.GT.U32.OR P0, PT, R20, 0x7feffffe, P0 ;  /* 0x7feffffe1400780c */ /* 0x000fca0000704470 */
[----:B------:R-:W-:-:S08]  /*04b0*/  DFMA R10, R16, R14, R10 ;  /* 0x0000000e100a722b */ /* 0x000fd0000000000a */
[----:B------:R-:W-:Y:S05]  /*04c0*/  @P0 BRA `(.L_x_6) ;  /* 0x0000000000680947 */ /* 0x000fea0003800000 */
[----:B------:R-:W-:-:S05]  /*04d0*/  IMAD.MOV.U32 R4, RZ, RZ, 0x40000000 ;  /* 0x40000000ff047424 */ /* 0x000fca00078e00ff */
[----:B------:R-:W-:-:S04]  /*04e0*/  VIADDMNMX R7, R7, -R4, 0xb9600000, !PT ;  /* 0xb960000007077446 */ /* 0x000fc80007800904 */
[----:B------:R-:W-:-:S05]  /*04f0*/  VIMNMX R4, PT, PT, R7, 0x46a00000, PT ;  /* 0x46a0000007047848 */ /* 0x000fca0003fe0100 */
[----:B------:R-:W-:Y:S02]  /*0500*/  IMAD.IADD R7, R4, 0x1, -R13 ;  /* 0x0000000104077824 */ /* 0x000fe400078e0a0d */
[----:B------:R-:W-:Y:S02]  /*0510*/  IMAD.MOV.U32 R4, RZ, RZ, RZ ;  /* 0x000000ffff047224 */ /* 0x000fe400078e00ff */
[----:B------:R-:W-:-:S06]  /*0520*/  VIADD R5, R7, 0x7fe00000 ;  /* 0x7fe0000007057836 */ /* 0x000fcc0000000000 */
[----:B------:R-:W-:-:S10]  /*0530*/  DMUL R12, R10, R4 ;  /* 0x000000040a0c7228 */ /* 0x000fd40000000000 */
[----:B------:R-:W-:-:S13]  /*0540*/  FSETP.GTU.AND P0, PT, |R13|, 1.469367938527859385e-39, PT ;  /* 0x001000000d00780b */ /* 0x000fda0003f0c200 */
[----:B------:R-:W-:Y:S05]  /*0550*/  @P0 BRA `(.L_x_7) ;  /* 0x0000000000880947 */ /* 0x000fea0003800000 */
[----:B------:R-:W-:Y:S01]  /*0560*/  DFMA R2, R10, -R2, R8 ;  /* 0x800000020a02722b */ /* 0x000fe20000000008 */
[----:B------:R-:W-:-:S09]  /*0570*/  IMAD.MOV.U32 R4, RZ, RZ, RZ ;  /* 0x000000ffff047224 */ /* 0x000fd200078e00ff */
[C---:B------:R-:W-:Y:S02]  /*0580*/  FSETP.NEU.AND P0, PT, R3.reuse, RZ, PT ;  /* 0x000000ff0300720b */ /* 0x040fe40003f0d000 */
[----:B------:R-:W-:-:S04]  /*0590*/  LOP3.LUT R2, R3, 0x40080000, RZ, 0x3c, !PT ;  /* 0x4008000003027812 */ /* 0x000fc800078e3cff */
[----:B------:R-:W-:-:S04]  /*05a0*/  LOP3.LUT R9, R2, 0x80000000, RZ, 0xc0, !PT ;  /* 0x8000000002097812 */ /* 0x000fc800078ec0ff */
[----:B------:R-:W-:-:S03]  /*05b0*/  LOP3.LUT R5, R9, R5, RZ, 0xfc, !PT ;  /* 0x0000000509057212 */ /* 0x000fc600078efcff */
[----:B------:R-:W-:Y:S05]  /*05c0*/  @!P0 BRA `(.L_x_7) ;  /* 0x00000000006c8947 */ /* 0x000fea0003800000 */
[C---:B------:R-:W-:Y:S01]  /*05d0*/  IADD3 R3, PT, PT, -R7.reuse, RZ, RZ ;  /* 0x000000ff07037210 */ /* 0x040fe20007ffe1ff */
[----:B------:R-:W-:Y:S01]  /*05e0*/  IMAD.MOV.U32 R2, RZ, RZ, RZ ;  /* 0x000000ffff027224 */ /* 0x000fe200078e00ff */
[----:B------:R-:W-:Y:S01]  /*05f0*/  DMUL.RP R4, R10, R4 ;  /* 0x000000040a047228 */ /* 0x000fe20000008000 */
[----:B------:R-:W-:-:S04]  /*0600*/  IADD3 R7, PT, PT, -R7, -0x43300000, RZ ;  /* 0xbcd0000007077810 */ /* 0x000fc80007ffe1ff */
[----:B------:R-:W-:-:S05]  /*0610*/  DFMA R2, R12, -R2, R10 ;  /* 0x800000020c02722b */ /* 0x000fca000000000a */
[----:B------:R-:W-:-:S05]  /*0620*/  LOP3.LUT R9, R5, R9, RZ, 0x3c, !PT ;  /* 0x0000000905097212 */ /* 0x000fca00078e3cff */
[----:B------:R-:W-:-:S04]  /*0630*/  FSETP.NEU.AND P0, PT, |R3|, R7, PT ;  /* 0x000000070300720b */ /* 0x000fc80003f0d200 */
[----:B------:R-:W-:Y:S02]  /*0640*/  FSEL R12, R4, R12, !P0 ;  /* 0x0000000c040c7208 */ /* 0x000fe40004000000 */
[----:B------:R-:W-:Y:S01]  /*0650*/  FSEL R13, R9, R13, !P0 ;  /* 0x0000000d090d7208 */ /* 0x000fe20004000000 */
[----:B------:R-:W-:Y:S06]  /*0660*/  BRA `(.L_x_7) ;  /* 0x0000000000447947 */ /* 0x000fec0003800000 */
.L_x_6:
[----:B------:R-:W-:-:S14]  /*0670*/  DSETP.NAN.AND P0, PT, R4, R4, PT ;  /* 0x000000040400722a */ /* 0x000fdc0003f08000 */
[----:B------:R-:W-:Y:S05]  /*0680*/  @P0 BRA `(.L_x_8) ;  /* 0x0000000000340947 */ /* 0x000fea0003800000 */
[----:B------:R-:W-:Y:S01]  /*0690*/  ISETP.NE.AND P0, PT, R18, R19, PT ;  /* 0x000000131200720c */ /* 0x000fe20003f05270 */
[----:B------:R-:W-:Y:S02]  /*06a0*/  IMAD.MOV.U32 R12, RZ, RZ, 0x0 ;  /* 0x00000000ff0c7424 */ /* 0x000fe400078e00ff */
[----:B------:R-:W-:-:S10]  /*06b0*/  IMAD.MOV.U32 R13, RZ, RZ, -0x80000 ;  /* 0xfff80000ff0d7424 */ /* 0x000fd400078e00ff */
[----:B------:R-:W-:Y:S05]  /*06c0*/  @!P0 BRA `(.L_x_7) ;  /* 0x00000000002c8947 */ /* 0x000fea0003800000 */
[----:B------:R-:W-:Y:S02]  /*06d0*/  ISETP.NE.AND P0, PT, R18, 0x7ff00000, PT ;  /* 0x7ff000001200780c */ /* 0x000fe40003f05270 */
[----:B------:R-:W-:Y:S02]  /*06e0*/  LOP3.LUT R4, R5, 0x40080000, RZ, 0x3c, !PT ;  /* 0x4008000005047812 */ /* 0x000fe400078e3cff */
[----:B------:R-:W-:Y:S02]  /*06f0*/  ISETP.EQ.OR P0, PT, R19, RZ, !P0 ;  /* 0x000000ff1300720c */ /* 0x000fe40004702670 */
[----:B------:R-:W-:-:S11]  /*0700*/  LOP3.LUT R13, R4, 0x80000000, RZ, 0xc0, !PT ;  /* 0x80000000040d7812 */ /* 0x000fd600078ec0ff */
[----:B------:R-:W-:Y:S01]  /*0710*/  @P0 LOP3.LUT R2, R13, 0x7ff00000, RZ, 0xfc, !PT ;  /* 0x7ff000000d020812 */ /* 0x000fe200078efcff */
[----:B------:R-:W-:Y:S02]  /*0720*/  @!P0 IMAD.MOV.U32 R12, RZ, RZ, RZ ;  /* 0x000000ffff0c8224 */ /* 0x000fe400078e00ff */
[----:B------:R-:W-:Y:S01]  /*0730*/  @P0 IMAD.MOV.U32 R12, RZ, RZ, RZ ;  /* 0x000000ffff0c0224 */ /* 0x000fe200078e00ff */
[----:B------:R-:W-:Y:S01]  /*0740*/  @P0 MOV R13, R2 ;  /* 0x00000002000d0202 */ /* 0x000fe20000000f00 */
[----:B------:R-:W-:Y:S06]  /*0750*/  BRA `(.L_x_7) ;  /* 0x0000000000087947 */ /* 0x000fec0003800000 */
.L_x_8:
[----:B------:R-:W-:Y:S01]  /*0760*/  LOP3.LUT R13, R5, 0x80000, RZ, 0xfc, !PT ;  /* 0x00080000050d7812 */ /* 0x000fe200078efcff */
[----:B------:R-:W-:-:S07]  /*0770*/  IMAD.MOV.U32 R12, RZ, RZ, R4 ;  /* 0x000000ffff0c7224 */ /* 0x000fce00078e0004 */
.L_x_7:
[----:B------:R-:W-:Y:S05]  /*0780*/  BSYNC.RECONVERGENT B1 ;  /* 0x0000000000017941 */ /* 0x000fea0003800200 */
.L_x_5:
[----:B------:R-:W-:Y:S02]  /*0790*/  IMAD.MOV.U32 R7, RZ, RZ, 0x0 ;  /* 0x00000000ff077424 */ /* 0x000fe400078e00ff */
[----:B------:R-:W-:Y:S02]  /*07a0*/  IMAD.MOV.U32 R2, RZ, RZ, R12 ;  /* 0x000000ffff027224 */ /* 0x000fe400078e000c */
[----:B------:R-:W-:Y:S01]  /*07b0*/  IMAD.MOV.U32 R3, RZ, RZ, R13 ;  /* 0x000000ffff037224 */ /* 0x000fe200078e000d */
[----:B------:R-:W-:Y:S06]  /*07c0*/  RET.REL.NODEC R6 `(_Z16compute_simpsonsPdS_S_) ;  /* 0xfffffff8060c7950 */ /* 0x000fec0003c3ffff */
.L_x_9:
        /* <DEDUP_REMOVED lines=11> */
.L_x_10:


//--------------------- .nv.shared._Z10reduce_sumPdS_Pi --------------------------
	.section	.nv.shared._Z10reduce_sumPdS_Pi,"aw",@nobits
	.sectionflags	@""
	.align	16
	.zero		1024


//--------------------- .nv.shared.reserved.0     --------------------------
	.section	.nv.shared.reserved.0,"aw",@nobits
	.weak		__nv_reservedSMEM_offset_0_alias
	.size		__nv_reservedSMEM_offset_0_alias, 0, 64
	.other		__nv_reservedSMEM_offset_0_alias,@"STO_CUDA_RESERVED_SHARED STV_DEFAULT"
__nv_reservedSMEM_offset_0_alias:
	.zero		0
	.zero		64


//--------------------- .nv.shared._Z16compute_simpsonsPdS_S_ --------------------------
	.section	.nv.shared._Z16compute_simpsonsPdS_S_,"aw",@nobits
	.sectionflags	@""
	.align	16
	.zero		1024


//--------------------- .nv.constant0._Z10reduce_sumPdS_Pi --------------------------
	.section	.nv.constant0._Z10reduce_sumPdS_Pi,"a",@progbits
	.sectionflags	@""
	.align	4
.nv.constant0._Z10reduce_sumPdS_Pi:
	.zero		920


//--------------------- .nv.constant0._Z16compute_simpsonsPdS_S_ --------------------------
	.section	.nv.constant0._Z16compute_simpsonsPdS_S_,"a",@progbits
	.sectionflags	@""
	.align	4
.nv.constant0._Z16compute_simpsonsPdS_S_:
	.zero		920


//--------------------- SYMBOLS --------------------------

	.type		.nv.reservedSmem.offset0,@object
	.size		.nv.reservedSmem.offset0,0x4
	.type		.nv.reservedSmem.cap,@object
	.size		.nv.reservedSmem.cap,0x4
